//
// Generated by NVIDIA NVVM Compiler
//
// Compiler Build ID: CL-36424714
// Cuda compilation tools, release 13.0, V13.0.88
// Based on NVVM 20.0.0
//

.version 9.0
.target sm_100
.address_size 64

	// .globl	_Z16cuda_touch_pagesPVhiPVii

.visible .entry _Z16cuda_touch_pagesPVhiPVii(
	.param .u64 .ptr .align 1 _Z16cuda_touch_pagesPVhiPVii_param_0,
	.param .u32 _Z16cuda_touch_pagesPVhiPVii_param_1,
	.param .u64 .ptr .align 1 _Z16cuda_touch_pagesPVhiPVii_param_2,
	.param .u32 _Z16cuda_touch_pagesPVhiPVii_param_3
)
{
	.reg .pred 	%p<23>;
	.reg .b16 	%rs<11>;
	.reg .b32 	%r<59>;
	.reg .b64 	%rd<28>;

	ld.param.u64 	%rd13, [_Z16cuda_touch_pagesPVhiPVii_param_0];
	ld.param.u32 	%r33, [_Z16cuda_touch_pagesPVhiPVii_param_1];
	ld.param.u64 	%rd14, [_Z16cuda_touch_pagesPVhiPVii_param_2];
	ld.param.u32 	%r34, [_Z16cuda_touch_pagesPVhiPVii_param_3];
	cvta.to.global.u64 	%rd1, %rd13;
	cvta.to.global.u64 	%rd2, %rd14;
	setp.lt.s32 	%p1, %r33, 1;
	@%p1 bra 	$L__BB0_29;
	setp.eq.s32 	%p4, %r34, 0;
	@%p4 bra 	$L__BB0_2;
	bra.uni 	$L__BB0_14;
$L__BB0_2:
	add.s32 	%r44, %r33, -1;
	shr.u32 	%r45, %r44, 12;
	add.s32 	%r5, %r45, 1;
	and.b32  	%r6, %r5, 15;
	setp.lt.u32 	%p15, %r33, 61441;
	mov.b32 	%r50, 0;
	@%p15 bra 	$L__BB0_5;
	and.b32  	%r47, %r5, 2097136;
	neg.s32 	%r48, %r47;
	add.s64 	%rd25, %rd1, 32768;
	mov.b32 	%r50, 0;
$L__BB0_4:
	.pragma "nounroll";
	mov.b16 	%rs7, 0;
	st.volatile.global.u8 	[%rd25+-32768], %rs7;
	st.volatile.global.u8 	[%rd25+-28672], %rs7;
	st.volatile.global.u8 	[%rd25+-24576], %rs7;
	st.volatile.global.u8 	[%rd25+-20480], %rs7;
	st.volatile.global.u8 	[%rd25+-16384], %rs7;
	st.volatile.global.u8 	[%rd25+-12288], %rs7;
	st.volatile.global.u8 	[%rd25+-8192], %rs7;
	st.volatile.global.u8 	[%rd25+-4096], %rs7;
	st.volatile.global.u8 	[%rd25], %rs7;
	st.volatile.global.u8 	[%rd25+4096], %rs7;
	st.volatile.global.u8 	[%rd25+8192], %rs7;
	st.volatile.global.u8 	[%rd25+12288], %rs7;
	st.volatile.global.u8 	[%rd25+16384], %rs7;
	st.volatile.global.u8 	[%rd25+20480], %rs7;
	st.volatile.global.u8 	[%rd25+24576], %rs7;
	st.volatile.global.u8 	[%rd25+28672], %rs7;
	add.s32 	%r50, %r50, 65536;
	add.s32 	%r48, %r48, 16;
	add.s64 	%rd25, %rd25, 65536;
	setp.eq.s32 	%p16, %r48, 0;
	@%p16 bra 	$L__BB0_5;
	bra.uni 	$L__BB0_4;
$L__BB0_5:
	setp.eq.s32 	%p17, %r6, 0;
	@%p17 bra 	$L__BB0_31;
	and.b32  	%r9, %r5, 7;
	setp.lt.u32 	%p18, %r6, 8;
	@%p18 bra 	$L__BB0_8;
	cvt.u64.u32 	%rd20, %r50;
	add.s64 	%rd21, %rd1, %rd20;
	mov.b16 	%rs8, 0;
	st.volatile.global.u8 	[%rd21], %rs8;
	st.volatile.global.u8 	[%rd21+4096], %rs8;
	st.volatile.global.u8 	[%rd21+8192], %rs8;
	st.volatile.global.u8 	[%rd21+12288], %rs8;
	st.volatile.global.u8 	[%rd21+16384], %rs8;
	st.volatile.global.u8 	[%rd21+20480], %rs8;
	st.volatile.global.u8 	[%rd21+24576], %rs8;
	st.volatile.global.u8 	[%rd21+28672], %rs8;
	add.s32 	%r50, %r50, 32768;
$L__BB0_8:
	setp.eq.s32 	%p19, %r9, 0;
	@%p19 bra 	$L__BB0_31;
	and.b32  	%r12, %r5, 3;
	setp.lt.u32 	%p20, %r9, 4;
	@%p20 bra 	$L__BB0_11;
	cvt.u64.u32 	%rd22, %r50;
	add.s64 	%rd23, %rd1, %rd22;
	mov.b16 	%rs9, 0;
	st.volatile.global.u8 	[%rd23], %rs9;
	st.volatile.global.u8 	[%rd23+4096], %rs9;
	st.volatile.global.u8 	[%rd23+8192], %rs9;
	st.volatile.global.u8 	[%rd23+12288], %rs9;
	add.s32 	%r50, %r50, 16384;
$L__BB0_11:
	setp.eq.s32 	%p21, %r12, 0;
	@%p21 bra 	$L__BB0_31;
	cvt.u64.u32 	%rd24, %r50;
	add.s64 	%rd26, %rd1, %rd24;
	neg.s32 	%r53, %r12;
$L__BB0_13:
	.pragma "nounroll";
	mov.b16 	%rs10, 0;
	st.volatile.global.u8 	[%rd26], %rs10;
	add.s64 	%rd26, %rd26, 4096;
	add.s32 	%r53, %r53, 1;
	setp.eq.s32 	%p22, %r53, 0;
	@%p22 bra 	$L__BB0_31;
	bra.uni 	$L__BB0_13;
$L__BB0_14:
	add.s32 	%r36, %r33, -1;
	shr.u32 	%r37, %r36, 12;
	add.s32 	%r38, %r37, 1;
	and.b32  	%r18, %r38, 15;
	add.s32 	%r19, %r18, -1;
	and.b32  	%r20, %r38, 7;
	add.s32 	%r21, %r20, -1;
	and.b32  	%r22, %r38, 3;
	and.b32  	%r39, %r38, 2097136;
	neg.s32 	%r23, %r39;
	add.s64 	%rd9, %rd1, 32768;
$L__BB0_15:
	setp.lt.u32 	%p5, %r33, 61441;
	mov.b32 	%r56, 0;
	@%p5 bra 	$L__BB0_18;
	mov.b32 	%r56, 0;
	mov.u64 	%rd27, %rd9;
	mov.u32 	%r54, %r23;
$L__BB0_17:
	.pragma "nounroll";
	mov.b16 	%rs1, 0;
	st.volatile.global.u8 	[%rd27+-32768], %rs1;
	st.volatile.global.u8 	[%rd27+-28672], %rs1;
	st.volatile.global.u8 	[%rd27+-24576], %rs1;
	st.volatile.global.u8 	[%rd27+-20480], %rs1;
	st.volatile.global.u8 	[%rd27+-16384], %rs1;
	st.volatile.global.u8 	[%rd27+-12288], %rs1;
	st.volatile.global.u8 	[%rd27+-8192], %rs1;
	st.volatile.global.u8 	[%rd27+-4096], %rs1;
	st.volatile.global.u8 	[%rd27], %rs1;
	st.volatile.global.u8 	[%rd27+4096], %rs1;
	st.volatile.global.u8 	[%rd27+8192], %rs1;
	st.volatile.global.u8 	[%rd27+12288], %rs1;
	st.volatile.global.u8 	[%rd27+16384], %rs1;
	st.volatile.global.u8 	[%rd27+20480], %rs1;
	st.volatile.global.u8 	[%rd27+24576], %rs1;
	st.volatile.global.u8 	[%rd27+28672], %rs1;
	add.s32 	%r56, %r56, 65536;
	add.s32 	%r54, %r54, 16;
	add.s64 	%rd27, %rd27, 65536;
	setp.ne.s32 	%p6, %r54, 0;
	@%p6 bra 	$L__BB0_17;
$L__BB0_18:
	setp.eq.s32 	%p7, %r18, 0;
	@%p7 bra 	$L__BB0_28;
	setp.lt.u32 	%p8, %r19, 7;
	@%p8 bra 	$L__BB0_21;
	cvt.u64.u32 	%rd15, %r56;
	add.s64 	%rd16, %rd1, %rd15;
	mov.b16 	%rs2, 0;
	st.volatile.global.u8 	[%rd16], %rs2;
	st.volatile.global.u8 	[%rd16+4096], %rs2;
	st.volatile.global.u8 	[%rd16+8192], %rs2;
	st.volatile.global.u8 	[%rd16+12288], %rs2;
	st.volatile.global.u8 	[%rd16+16384], %rs2;
	st.volatile.global.u8 	[%rd16+20480], %rs2;
	st.volatile.global.u8 	[%rd16+24576], %rs2;
	st.volatile.global.u8 	[%rd16+28672], %rs2;
	add.s32 	%r56, %r56, 32768;
$L__BB0_21:
	setp.eq.s32 	%p9, %r20, 0;
	@%p9 bra 	$L__BB0_28;
	setp.lt.u32 	%p10, %r21, 3;
	@%p10 bra 	$L__BB0_24;
	cvt.u64.u32 	%rd17, %r56;
	add.s64 	%rd18, %rd1, %rd17;
	mov.b16 	%rs3, 0;
	st.volatile.global.u8 	[%rd18], %rs3;
	st.volatile.global.u8 	[%rd18+4096], %rs3;
	st.volatile.global.u8 	[%rd18+8192], %rs3;
	st.volatile.global.u8 	[%rd18+12288], %rs3;
	add.s32 	%r56, %r56, 16384;
$L__BB0_24:
	setp.eq.s32 	%p11, %r22, 0;
	@%p11 bra 	$L__BB0_28;
	setp.eq.s32 	%p12, %r22, 1;
	cvt.u64.u32 	%rd19, %r56;
	add.s64 	%rd12, %rd1, %rd19;
	mov.b16 	%rs4, 0;
	st.volatile.global.u8 	[%rd12], %rs4;
	@%p12 bra 	$L__BB0_28;
	setp.eq.s32 	%p13, %r22, 2;
	mov.b16 	%rs5, 0;
	st.volatile.global.u8 	[%rd12+4096], %rs5;
	@%p13 bra 	$L__BB0_28;
	mov.b16 	%rs6, 0;
	st.volatile.global.u8 	[%rd12+8192], %rs6;
$L__BB0_28:
	ld.volatile.global.u32 	%r42, [%rd2];
	setp.eq.s32 	%p14, %r42, 0;
	@%p14 bra 	$L__BB0_15;
	bra.uni 	$L__BB0_31;
$L__BB0_29:
	setp.eq.s32 	%p2, %r34, 0;
	@%p2 bra 	$L__BB0_31;
$L__BB0_30:
	ld.volatile.global.u32 	%r35, [%rd2];
	setp.eq.s32 	%p3, %r35, 0;
	@%p3 bra 	$L__BB0_30;
$L__BB0_31:
	ret;

}


// ===== COMPILED SASS (sm_100) =====

	.target	sm_100

	.elftype	@"ET_EXEC"


//--------------------- .note.nv.tkinfo           --------------------------
	.section	.note.nv.tkinfo,"",@"SHT_NOTE"
	.sectionflags	@"SHF_NOTE_NV_TKINFO"
	.tkinfo
        /*0018*/ 	.word	0x00000002
        /*0030*/ 	.string	""
        /*0030*/ 	.string	"ptxas"
        /*0030*/ 	.string	"Cuda compilation tools, release 13.0, V13.0.88"
        /*0030*/ 	.string	"Build cuda_13.0.r13.0/compiler.36424714_0"
        /*0030*/ 	.string	"-arch sm_100 -m 64 "



//--------------------- .note.nv.cuinfo           --------------------------
	.section	.note.nv.cuinfo,"",@"SHT_NOTE"
	.sectionflags	@"SHF_NOTE_NV_CUINFO"
        /*0018*/ 	.short	0x0002
        /*001a*/ 	.short	0x0064
        /*001c*/ 	.short	0x0082
	.zero		2


//--------------------- .nv.info                  --------------------------
	.section	.nv.info,"",@"SHT_CUDA_INFO"
	.align	4


	//----- nvinfo : EIATTR_REGCOUNT
	.align		4
        /*0000*/ 	.byte	0x04, 0x2f
        /*0002*/ 	.short	(.L_1 - .L_0)
	.align		4
.L_0:
        /*0004*/ 	.word	index@(_Z16cuda_touch_pagesPVhiPVii)
        /*0008*/ 	.word	0x0000000c


	//----- nvinfo : EIATTR_FRAME_SIZE
	.align		4
.L_1:
        /*000c*/ 	.byte	0x04, 0x11
        /*000e*/ 	.short	(.L_3 - .L_2)
	.align		4
.L_2:
        /*0010*/ 	.word	index@(_Z16cuda_touch_pagesPVhiPVii)
        /*0014*/ 	.word	0x00000000


	//----- nvinfo : EIATTR_MIN_STACK_SIZE
	.align		4
.L_3:
        /*0018*/ 	.byte	0x04, 0x12
        /*001a*/ 	.short	(.L_5 - .L_4)
	.align		4
.L_4:
        /*001c*/ 	.word	index@(_Z16cuda_touch_pagesPVhiPVii)
        /*0020*/ 	.word	0x00000000
.L_5:


//--------------------- .nv.compat                --------------------------
	.section	.nv.compat,"",@"SHT_CUDA_COMPAT_INFO"
	.align	4
        /*0000*/ 	.byte	0x02, 0x09, 0x00, 0x00, 0x02, 0x02, 0x01, 0x00, 0x02, 0x05, 0x05, 0x00, 0x03, 0x07, 0x01, 0x01
        /*0010*/ 	.byte	0x02, 0x03, 0x00, 0x00, 0x02, 0x06, 0x01, 0x00, 0x04, 0x0b, 0x08, 0x00, 0x09, 0x00, 0x00, 0x00
        /*0020*/ 	.byte	0x00, 0x00, 0x00, 0x00


//--------------------- .nv.info._Z16cuda_touch_pagesPVhiPVii --------------------------
	.section	.nv.info._Z16cuda_touch_pagesPVhiPVii,"",@"SHT_CUDA_INFO"
	.sectionflags	@""
	.align	4


	//----- nvinfo : EIATTR_CUDA_API_VERSION
	.align		4
        /*0000*/ 	.byte	0x04, 0x37
        /*0002*/ 	.short	(.L_7 - .L_6)
.L_6:
        /*0004*/ 	.word	0x00000082


	//----- nvinfo : EIATTR_KPARAM_INFO
	.align		4
.L_7:
        /*0008*/ 	.byte	0x04, 0x17
        /*000a*/ 	.short	(.L_9 - .L_8)
.L_8:
        /*000c*/ 	.word	0x00000000
        /*0010*/ 	.short	0x0003
        /*0012*/ 	.short	0x0018
        /*0014*/ 	.byte	0x00, 0xf0, 0x11, 0x00


	//----- nvinfo : EIATTR_KPARAM_INFO
	.align		4
.L_9:
        /*0018*/ 	.byte	0x04, 0x17
        /*001a*/ 	.short	(.L_11 - .L_10)
.L_10:
        /*001c*/ 	.word	0x00000000
        /*0020*/ 	.short	0x0002
        /*0022*/ 	.short	0x0010
        /*0024*/ 	.byte	0x00, 0xf5, 0x21, 0x00


	//----- nvinfo : EIATTR_KPARAM_INFO
	.align		4
.L_11:
        /*0028*/ 	.byte	0x04, 0x17
        /*002a*/ 	.short	(.L_13 - .L_12)
.L_12:
        /*002c*/ 	.word	0x00000000
        /*0030*/ 	.short	0x0001
        /*0032*/ 	.short	0x0008
        /*0034*/ 	.byte	0x00, 0xf0, 0x11, 0x00


	//----- nvinfo : EIATTR_KPARAM_INFO
	.align		4
.L_13:
        /*0038*/ 	.byte	0x04, 0x17
        /*003a*/ 	.short	(.L_15 - .L_14)
.L_14:
        /*003c*/ 	.word	0x00000000
        /*0040*/ 	.short	0x0000
        /*0042*/ 	.short	0x0000
        /*0044*/ 	.byte	0x00, 0xf5, 0x21, 0x00


	//----- nvinfo : EIATTR_SPARSE_MMA_MASK
	.align		4
.L_15:
        /*0048*/ 	.byte	0x03, 0x50
        /*004a*/ 	.short	0x0000


	//----- nvinfo : EIATTR_MAXREG_COUNT
	.align		4
        /*004c*/ 	.byte	0x03, 0x1b
        /*004e*/ 	.short	0x00ff


	//----- nvinfo : EIATTR_MERCURY_ISA_VERSION
	.align		4
        /*0050*/ 	.byte	0x03, 0x5f
        /*0052*/ 	.short	0x0101


	//----- nvinfo : EIATTR_VRC_CTA_INIT_COUNT
	.align		4
        /*0054*/ 	.byte	0x02, 0x4a
	.zero		1
	.zero		1


	//----- nvinfo : EIATTR_EXIT_INSTR_OFFSETS
	.align		4
        /*0058*/ 	.byte	0x04, 0x1c
        /*005a*/ 	.short	(.L_17 - .L_16)


	//   ....[0]....
.L_16:
        /*005c*/ 	.word	0x00000690


	//   ....[1]....
        /*0060*/ 	.word	0x000008f0


	//   ....[2]....
        /*0064*/ 	.word	0x00000a10


	//   ....[3]....
        /*0068*/ 	.word	0x00000af0


	//   ....[4]....
        /*006c*/ 	.word	0x00000ba0


	//   ....[5]....
        /*0070*/ 	.word	0x00000be0


	//   ....[6]....
        /*0074*/ 	.word	0x00000c30


	//----- nvinfo : EIATTR_CBANK_PARAM_SIZE
	.align		4
.L_17:
        /*0078*/ 	.byte	0x03, 0x19
        /*007a*/ 	.short	0x001c


	//----- nvinfo : EIATTR_PARAM_CBANK
	.align		4
        /*007c*/ 	.byte	0x04, 0x0a
        /*007e*/ 	.short	(.L_19 - .L_18)
	.align		4
.L_18:
        /*0080*/ 	.word	index@(.nv.constant0._Z16cuda_touch_pagesPVhiPVii)
        /*0084*/ 	.short	0x0380
        /*0086*/ 	.short	0x001c


	//----- nvinfo : EIATTR_SW_WAR
	.align		4
.L_19:
        /*0088*/ 	.byte	0x04, 0x36
        /*008a*/ 	.short	(.L_21 - .L_20)
.L_20:
        /*008c*/ 	.word	0x00000008
.L_21:


//--------------------- .nv.callgraph             --------------------------
	.section	.nv.callgraph,"",@"SHT_CUDA_CALLGRAPH"
	.align	4
	.sectionentsize	8
	.align		4
        /*0000*/ 	.word	0x00000000
	.align		4
        /*0004*/ 	.word	0xffffffff
	.align		4
        /*0008*/ 	.word	0x00000000
	.align		4
        /*000c*/ 	.word	0xfffffffe
	.align		4
        /*0010*/ 	.word	0x00000000
	.align		4
        /*0014*/ 	.word	0xfffffffd
	.align		4
        /*0018*/ 	.word	0x00000000
	.align		4
        /*001c*/ 	.word	0xfffffffc


//--------------------- .text._Z16cuda_touch_pagesPVhiPVii --------------------------
	.section	.text._Z16cuda_touch_pagesPVhiPVii,"ax",@progbits
	.align	128
        .global         _Z16cuda_touch_pagesPVhiPVii
        .type           _Z16cuda_touch_pagesPVhiPVii,@function
        .size           _Z16cuda_touch_pagesPVhiPVii,(.L_x_15 - _Z16cuda_touch_pagesPVhiPVii)
        .other          _Z16cuda_touch_pagesPVhiPVii,@"STO_CUDA_ENTRY STV_DEFAULT"
_Z16cuda_touch_pagesPVhiPVii:
.text._Z16cuda_touch_pagesPVhiPVii:
[----:B------:R-:W-:Y:S08]  /*0000*/  LDC R1, c[0x0][0x37c] ;  /* 0x0000df00ff017b82 */ /* 0x000ff00000000800 */
[----:B------:R-:W0:Y:S01]  /*0010*/  LDC R2, c[0x0][0x388] ;  /* 0x0000e200ff027b82 */ /* 0x000e220000000800 */
[----:B------:R-:W1:Y:S01]  /*0020*/  LDCU.64 UR10, c[0x0][0x358] ;  /* 0x00006b00ff0a77ac */ /* 0x000e620008000a00 */
[----:B0-----:R-:W-:-:S13]  /*0030*/  ISETP.GE.AND P0, PT, R2, 0x1, PT ;  /* 0x000000010200780c */ /* 0x001fda0003f06270 */
[----:B-1----:R-:W-:Y:S05]  /*0040*/  @!P0 BRA `(.L_x_0) ;  /* 0x0000000800dc8947 */ /* 0x002fea0003800000 */
[----:B------:R-:W0:Y:S01]  /*0050*/  LDCU UR4, c[0x0][0x398] ;  /* 0x00007300ff0477ac */ /* 0x000e220008000800 */
[----:B------:R-:W-:Y:S01]  /*0060*/  VIADD R0, R2, 0xffffffff ;  /* 0xffffffff02007836 */ /* 0x000fe20000000000 */
[----:B------:R-:W1:Y:S01]  /*0070*/  LDCU.64 UR8, c[0x0][0x380] ;  /* 0x00007000ff0877ac */ /* 0x000e620008000a00 */
[----:B------:R-:W-:Y:S01]  /*0080*/  UMOV UR6, 0x8000 ;  /* 0x0000800000067882 */ /* 0x000fe20000000000 */
[----:B------:R-:W-:Y:S01]  /*0090*/  UMOV UR7, 0x0 ;  /* 0x0000000000077882 */ /* 0x000fe20000000000 */
[----:B0-----:R-:W-:Y:S02]  /*00a0*/  UISETP.NE.AND UP0, UPT, UR4, URZ, UPT ;  /* 0x000000ff0400728c */ /* 0x001fe4000bf05270 */
[----:B-1----:R-:W-:-:S07]  /*00b0*/  UIMAD.WIDE.U32 UR6, UR8, 0x1, UR6 ;  /* 0x00000001080678a5 */ /* 0x002fce000f8e0006 */
[----:B------:R-:W-:Y:S05]  /*00c0*/  BRA.U !UP0, `(.L_x_1) ;  /* 0x0000000508747547 */ /* 0x000fea000b800000 */
[----:B------:R-:W-:Y:S01]  /*00d0*/  LEA.HI R0, R0, 0x1, RZ, 0x14 ;  /* 0x0000000100007811 */ /* 0x000fe200078fa0ff */
[----:B------:R-:W-:-:S03]  /*00e0*/  UIADD3 UR5, UPT, UPT, UR7, UR9, URZ ;  /* 0x0000000907057290 */ /* 0x000fc6000fffe0ff */
[C---:B------:R-:W-:Y:S02]  /*00f0*/  LOP3.LUT R8, R0.reuse, 0xf, RZ, 0xc0, !PT ;  /* 0x0000000f00087812 */ /* 0x040fe400078ec0ff */
[----:B------:R-:W-:-:S03]  /*0100*/  LOP3.LUT R9, R0, 0x7, RZ, 0xc0, !PT ;  /* 0x0000000700097812 */ /* 0x000fc600078ec0ff */
[----:B------:R-:W-:Y:S02]  /*0110*/  VIADD R2, R8, 0xffffffff ;  /* 0xffffffff08027836 */ /* 0x000fe40000000000 */
[----:B------:R-:W-:-:S03]  /*0120*/  VIADD R3, R9, 0xffffffff ;  /* 0xffffffff09037836 */ /* 0x000fc60000000000 */
[----:B------:R-:W-:Y:S02]  /*0130*/  ISETP.GE.U32.AND P1, PT, R2, 0x7, PT ;  /* 0x000000070200780c */ /* 0x000fe40003f26070 */
[C---:B------:R-:W-:Y:S02]  /*0140*/  LOP3.LUT R2, R0.reuse, 0x1ffff0, RZ, 0xc0, !PT ;  /* 0x001ffff000027812 */ /* 0x040fe400078ec0ff */
[----:B------:R-:W-:Y:S02]  /*0150*/  ISETP.GE.U32.AND P0, PT, R3, 0x3, PT ;  /* 0x000000030300780c */ /* 0x000fe40003f06070 */
[----:B------:R-:W-:Y:S01]  /*0160*/  LOP3.LUT R0, R0, 0x3, RZ, 0xc0, !PT ;  /* 0x0000000300007812 */ /* 0x000fe200078ec0ff */
[----:B------:R-:W-:-:S10]  /*0170*/  IMAD.MOV R7, RZ, RZ, -R2 ;  /* 0x000000ffff077224 */ /* 0x000fd400078e0a02 */
.L_x_7:
[----:B------:R-:W0:Y:S01]  /*0180*/  LDCU UR4, c[0x0][0x388] ;  /* 0x00007100ff0477ac */ /* 0x000e220008000800 */
[----:B------:R-:W-:Y:S01]  /*0190*/  ISETP.NE.AND P3, PT, R8, RZ, PT ;  /* 0x000000ff0800720c */ /* 0x000fe20003f65270 */
[----:B0-----:R-:W-:-:S03]  /*01a0*/  UISETP.GE.U32.AND UP0, UPT, UR4, 0xf001, UPT ;  /* 0x0000f0010400788c */ /* 0x001fc6000bf06070 */
[----:B------:R-:W-:-:S06]  /*01b0*/  UMOV UR4, URZ ;  /* 0x000000ff00047c82 */ /* 0x000fcc0008000000 */
[----:B------:R-:W-:Y:S05]  /*01c0*/  BRA.U !UP0, `(.L_x_2) ;  /* 0x0000000108787547 */ /* 0x000fea000b800000 */
[----:B------:R-:W-:Y:S01]  /*01d0*/  IMAD.U32 R2, RZ, RZ, UR6 ;  /* 0x00000006ff027e24 */ /* 0x000fe2000f8e00ff */
[----:B------:R-:W-:Y:S01]  /*01e0*/  UMOV UR4, URZ ;  /* 0x000000ff00047c82 */ /* 0x000fe20008000000 */
[----:B------:R-:W-:Y:S02]  /*01f0*/  IMAD.U32 R3, RZ, RZ, UR7 ;  /* 0x00000007ff037e24 */ /* 0x000fe4000f8e00ff */
[----:B------:R-:W-:Y:S02]  /*0200*/  IMAD.U32 R6, RZ, RZ, UR5 ;  /* 0x00000005ff067e24 */ /* 0x000fe4000f8e00ff */
[----:B------:R-:W-:Y:S02]  /*0210*/  IMAD.MOV.U32 R4, RZ, RZ, R7 ;  /* 0x000000ffff047224 */ /* 0x000fe400078e0007 */
[----:B------:R-:W-:-:S07]  /*0220*/  IMAD.MOV.U32 R5, RZ, RZ, R2 ;  /* 0x000000ffff057224 */ /* 0x000fce00078e0002 */
.L_x_3:
[----:B0-----:R-:W-:Y:S01]  /*0230*/  IMAD.MOV.U32 R2, RZ, RZ, R5 ;  /* 0x000000ffff027224 */ /* 0x001fe200078e0005 */
[----:B------:R-:W-:Y:S01]  /*0240*/  UIADD3 UR4, UPT, UPT, UR4, 0x10000, URZ ;  /* 0x0001000004047890 */ /* 0x000fe2000fffe0ff */
[----:B------:R-:W-:Y:S02]  /*0250*/  IMAD.MOV.U32 R3, RZ, RZ, R6 ;  /* 0x000000ffff037224 */ /* 0x000fe400078e0006 */
[----:B------:R-:W-:Y:S01]  /*0260*/  VIADD R4, R4, 0x10 ;  /* 0x0000001004047836 */ /* 0x000fe20000000000 */
[----:B------:R-:W-:Y:S02]  /*0270*/  IADD3 R5, P4, PT, R2, 0x10000, RZ ;  /* 0x0001000002057810 */ /* 0x000fe40007f9e0ff */
[----:B------:R0:W-:Y:S02]  /*0280*/  STG.E.U8.STRONG.SYS desc[UR10][R2.64+-0x8000], RZ ;  /* 0xff8000ff02007986 */ /* 0x0001e4000c11510a */
[----:B------:R-:W-:Y:S01]  /*0290*/  ISETP.NE.AND P2, PT, R4, RZ, PT ;  /* 0x000000ff0400720c */ /* 0x000fe20003f45270 */
[----:B------:R-:W-:Y:S01]  /*02a0*/  IMAD.X R6, RZ, RZ, R3, P4 ;  /* 0x000000ffff067224 */ /* 0x000fe200020e0603 */
[----:B------:R0:W-:Y:S04]  /*02b0*/  STG.E.U8.STRONG.SYS desc[UR10][R2.64+-0x7000], RZ ;  /* 0xff9000ff02007986 */ /* 0x0001e8000c11510a */
        /* <DEDUP_REMOVED lines=13> */
[----:B------:R0:W-:Y:S01]  /*0390*/  STG.E.U8.STRONG.SYS desc[UR10][R2.64+0x7000], RZ ;  /* 0x007000ff02007986 */ /* 0x0001e2000c11510a */
[----:B------:R-:W-:Y:S05]  /*03a0*/  @P2 BRA `(.L_x_3) ;  /* 0xfffffffc00a02947 */ /* 0x000fea000383ffff */
.L_x_2:
[----:B------:R-:W-:Y:S05]  /*03b0*/  @!P3 BRA `(.L_x_4) ;  /* 0x0000000000a4b947 */ /* 0x000fea0003800000 */
[----:B------:R-:W-:Y:S01]  /*03c0*/  ISETP.NE.AND P2, PT, R9, RZ, PT ;  /* 0x000000ff0900720c */ /* 0x000fe20003f45270 */
[----:B------:R-:W-:-:S12]  /*03d0*/  @!P1 BRA `(.L_x_5) ;  /* 0x0000000000389947 */ /* 0x000fd80003800000 */
[----:B------:R-:W1:Y:S02]  /*03e0*/  LDCU.64 UR8, c[0x0][0x380] ;  /* 0x00007000ff0877ac */ /* 0x000e640008000a00 */
[----:B-1----:R-:W-:Y:S02]  /*03f0*/  UIADD3 UR8, UP0, UPT, UR4, UR8, URZ ;  /* 0x0000000804087290 */ /* 0x002fe4000ff1e0ff */
[----:B------:R-:W-:Y:S02]  /*0400*/  UIADD3 UR4, UPT, UPT, UR4, 0x8000, URZ ;  /* 0x0000800004047890 */ /* 0x000fe4000fffe0ff */
[----:B------:R-:W-:Y:S02]  /*0410*/  UIADD3.X UR9, UPT, UPT, URZ, UR9, URZ, UP0, !UPT ;  /* 0x00000009ff097290 */ /* 0x000fe400087fe4ff */
[----:B0-----:R-:W-:-:S04]  /*0420*/  IMAD.U32 R2, RZ, RZ, UR8 ;  /* 0x00000008ff027e24 */ /* 0x001fc8000f8e00ff */
[----:B------:R-:W-:-:S05]  /*0430*/  IMAD.U32 R3, RZ, RZ, UR9 ;  /* 0x00000009ff037e24 */ /* 0x000fca000f8e00ff */
[----:B------:R1:W-:Y:S04]  /*0440*/  STG.E.U8.STRONG.SYS desc[UR10][R2.64], RZ ;  /* 0x000000ff02007986 */ /* 0x0003e8000c11510a */
[----:B------:R1:W-:Y:S04]  /*0450*/  STG.E.U8.STRONG.SYS desc[UR10][R2.64+0x1000], RZ ;  /* 0x001000ff02007986 */ /* 0x0003e8000c11510a */
[----:B------:R1:W-:Y:S04]  /*0460*/  STG.E.U8.STRONG.SYS desc[UR10][R2.64+0x2000], RZ ;  /* 0x002000ff02007986 */ /* 0x0003e8000c11510a */
[----:B------:R1:W-:Y:S04]  /*0470*/  STG.E.U8.STRONG.SYS desc[UR10][R2.64+0x3000], RZ ;  /* 0x003000ff02007986 */ /* 0x0003e8000c11510a */
[----:B------:R1:W-:Y:S04]  /*0480*/  STG.E.U8.STRONG.SYS desc[UR10][R2.64+0x4000], RZ ;  /* 0x004000ff02007986 */ /* 0x0003e8000c11510a */
[----:B------:R1:W-:Y:S04]  /*0490*/  STG.E.U8.STRONG.SYS desc[UR10][R2.64+0x5000], RZ ;  /* 0x005000ff02007986 */ /* 0x0003e8000c11510a */
[----:B------:R1:W-:Y:S04]  /*04a0*/  STG.E.U8.STRONG.SYS desc[UR10][R2.64+0x6000], RZ ;  /* 0x006000ff02007986 */ /* 0x0003e8000c11510a */
[----:B------:R1:W-:Y:S02]  /*04b0*/  STG.E.U8.STRONG.SYS desc[UR10][R2.64+0x7000], RZ ;  /* 0x007000ff02007986 */ /* 0x0003e4000c11510a */
.L_x_5:
[----:B------:R-:W-:Y:S05]  /*04c0*/  @!P2 BRA `(.L_x_4) ;  /* 0x000000000060a947 */ /* 0x000fea0003800000 */
[----:B------:R-:W-:Y:S01]  /*04d0*/  ISETP.NE.AND P2, PT, R0, RZ, PT ;  /* 0x000000ff0000720c */ /* 0x000fe20003f45270 */
[----:B------:R-:W-:-:S12]  /*04e0*/  @!P0 BRA `(.L_x_6) ;  /* 0x0000000000288947 */ /* 0x000fd80003800000 */
[----:B------:R-:W2:Y:S02]  /*04f0*/  LDCU.64 UR8, c[0x0][0x380] ;  /* 0x00007000ff0877ac */ /* 0x000ea40008000a00 */
[----:B--2---:R-:W-:Y:S02]  /*0500*/  UIADD3 UR8, UP0, UPT, UR4, UR8, URZ ;  /* 0x0000000804087290 */ /* 0x004fe4000ff1e0ff */
[----:B------:R-:W-:Y:S02]  /*0510*/  UIADD3 UR4, UPT, UPT, UR4, 0x4000, URZ ;  /* 0x0000400004047890 */ /* 0x000fe4000fffe0ff */
[----:B------:R-:W-:Y:S02]  /*0520*/  UIADD3.X UR9, UPT, UPT, URZ, UR9, URZ, UP0, !UPT ;  /* 0x00000009ff097290 */ /* 0x000fe400087fe4ff */
[----:B01----:R-:W-:-:S04]  /*0530*/  IMAD.U32 R2, RZ, RZ, UR8 ;  /* 0x00000008ff027e24 */ /* 0x003fc8000f8e00ff */
[----:B------:R-:W-:-:S05]  /*0540*/  IMAD.U32 R3, RZ, RZ, UR9 ;  /* 0x00000009ff037e24 */ /* 0x000fca000f8e00ff */
[----:B------:R2:W-:Y:S04]  /*0550*/  STG.E.U8.STRONG.SYS desc[UR10][R2.64], RZ ;  /* 0x000000ff02007986 */ /* 0x0005e8000c11510a */
[----:B------:R2:W-:Y:S04]  /*0560*/  STG.E.U8.STRONG.SYS desc[UR10][R2.64+0x1000], RZ ;  /* 0x001000ff02007986 */ /* 0x0005e8000c11510a */
[----:B------:R2:W-:Y:S04]  /*0570*/  STG.E.U8.STRONG.SYS desc[UR10][R2.64+0x2000], RZ ;  /* 0x002000ff02007986 */ /* 0x0005e8000c11510a */
[----:B------:R2:W-:Y:S02]  /*0580*/  STG.E.U8.STRONG.SYS desc[UR10][R2.64+0x3000], RZ ;  /* 0x003000ff02007986 */ /* 0x0005e4000c11510a */
.L_x_6:
[----:B------:R-:W-:Y:S05]  /*0590*/  @!P2 BRA `(.L_x_4) ;  /* 0x00000000002ca947 */ /* 0x000fea0003800000 */
[----:B------:R-:W3:Y:S01]  /*05a0*/  LDCU.64 UR8, c[0x0][0x380] ;  /* 0x00007000ff0877ac */ /* 0x000ee20008000a00 */
[----:B------:R-:W-:Y:S01]  /*05b0*/  ISETP.NE.AND P2, PT, R0, 0x1, PT ;  /* 0x000000010000780c */ /* 0x000fe20003f45270 */
[----:B---3--:R-:W-:-:S04]  /*05c0*/  UIADD3 UR4, UP0, UPT, UR4, UR8, URZ ;  /* 0x0000000804047290 */ /* 0x008fc8000ff1e0ff */
[----:B------:R-:W-:Y:S02]  /*05d0*/  UIADD3.X UR8, UPT, UPT, URZ, UR9, URZ, UP0, !UPT ;  /* 0x00000009ff087290 */ /* 0x000fe400087fe4ff */
[----:B012---:R-:W-:-:S04]  /*05e0*/  MOV R2, UR4 ;  /* 0x0000000400027c02 */ /* 0x007fc80008000f00 */
[----:B------:R-:W-:-:S05]  /*05f0*/  IMAD.U32 R3, RZ, RZ, UR8 ;  /* 0x00000008ff037e24 */ /* 0x000fca000f8e00ff */
[----:B------:R3:W-:Y:S01]  /*0600*/  STG.E.U8.STRONG.SYS desc[UR10][R2.64], RZ ;  /* 0x000000ff02007986 */ /* 0x0007e2000c11510a */
[----:B------:R-:W-:Y:S05]  /*0610*/  @!P2 BRA `(.L_x_4) ;  /* 0x00000000000ca947 */ /* 0x000fea0003800000 */
[----:B------:R-:W-:Y:S01]  /*0620*/  ISETP.NE.AND P2, PT, R0, 0x2, PT ;  /* 0x000000020000780c */ /* 0x000fe20003f45270 */
[----:B------:R4:W-:-:S12]  /*0630*/  STG.E.U8.STRONG.SYS desc[UR10][R2.64+0x1000], RZ ;  /* 0x001000ff02007986 */ /* 0x0009d8000c11510a */
[----:B------:R4:W-:Y:S02]  /*0640*/  @P2 STG.E.U8.STRONG.SYS desc[UR10][R2.64+0x2000], RZ ;  /* 0x002000ff02002986 */ /* 0x0009e4000c11510a */
.L_x_4:
[----:B01234-:R-:W0:Y:S02]  /*0650*/  LDC.64 R2, c[0x0][0x390] ;  /* 0x0000e400ff027b82 */ /* 0x01fe240000000a00 */
[----:B0-----:R-:W2:Y:S02]  /*0660*/  LDG.E.STRONG.SYS R2, desc[UR10][R2.64] ;  /* 0x0000000a02027981 */ /* 0x001ea4000c1f5900 */
[----:B--2---:R-:W-:-:S13]  /*0670*/  ISETP.NE.AND P2, PT, R2, RZ, PT ;  /* 0x000000ff0200720c */ /* 0x004fda0003f45270 */
[----:B------:R-:W-:Y:S05]  /*0680*/  @!P2 BRA `(.L_x_7) ;  /* 0xfffffff800bca947 */ /* 0x000fea000383ffff */
[----:B------:R-:W-:Y:S05]  /*0690*/  EXIT ;  /* 0x000000000000794d */ /* 0x000fea0003800000 */
.L_x_1:
[----:B------:R-:W-:Y:S01]  /*06a0*/  ISETP.GE.U32.AND P0, PT, R2, 0xf001, PT ;  /* 0x0000f0010200780c */ /* 0x000fe20003f06070 */
[----:B------:R-:W-:Y:S01]  /*06b0*/  UMOV UR4, URZ ;  /* 0x000000ff00047c82 */ /* 0x000fe20008000000 */
[----:B------:R-:W-:-:S04]  /*06c0*/  LEA.HI R6, R0, 0x1, RZ, 0x14 ;  /* 0x0000000100067811 */ /* 0x000fc800078fa0ff */
[----:B------:R-:W-:-:S04]  /*06d0*/  LOP3.LUT R7, R6, 0xf, RZ, 0xc0, !PT ;  /* 0x0000000f06077812 */ /* 0x000fc800078ec0ff */
[----:B------:R-:W-:-:S03]  /*06e0*/  ISETP.NE.AND P2, PT, R7, RZ, PT ;  /* 0x000000ff0700720c */ /* 0x000fc60003f45270 */
[----:B------:R-:W-:Y:S10]  /*06f0*/  @!P0 BRA `(.L_x_8) ;  /* 0x00000000007c8947 */ /* 0x000ff40003800000 */
[----:B------:R-:W-:Y:S01]  /*0700*/  UIADD3 UR4, UP0, UPT, UR8, 0x8000, URZ ;  /* 0x0000800008047890 */ /* 0x000fe2000ff1e0ff */
[----:B------:R-:W-:-:S03]  /*0710*/  LOP3.LUT R0, R6, 0x1ffff0, RZ, 0xc0, !PT ;  /* 0x001ffff006007812 */ /* 0x000fc600078ec0ff */
[----:B------:R-:W-:Y:S02]  /*0720*/  UIADD3.X UR5, UPT, UPT, URZ, UR9, URZ, UP0, !UPT ;  /* 0x00000009ff057290 */ /* 0x000fe400087fe4ff */
[----:B------:R-:W-:Y:S02]  /*0730*/  IMAD.MOV R0, RZ, RZ, -R0 ;  /* 0x000000ffff007224 */ /* 0x000fe400078e0a00 */
[----:B------:R-:W-:Y:S01]  /*0740*/  IMAD.U32 R4, RZ, RZ, UR4 ;  /* 0x00000004ff047e24 */ /* 0x000fe2000f8e00ff */
[----:B------:R-:W-:Y:S01]  /*0750*/  UMOV UR4, URZ ;  /* 0x000000ff00047c82 */ /* 0x000fe20008000000 */
[----:B------:R-:W-:-:S07]  /*0760*/  IMAD.U32 R5, RZ, RZ, UR5 ;  /* 0x00000005ff057e24 */ /* 0x000fce000f8e00ff */
.L_x_9:
        /* <DEDUP_REMOVED lines=24> */
.L_x_8:
[----:B------:R-:W-:Y:S05]  /*08f0*/  @!P2 EXIT ;  /* 0x000000000000a94d */ /* 0x000fea0003800000 */
[----:B------:R-:W-:Y:S02]  /*0900*/  ISETP.GE.U32.AND P0, PT, R7, 0x8, PT ;  /* 0x000000080700780c */ /* 0x000fe40003f06070 */
[----:B------:R-:W-:-:S04]  /*0910*/  LOP3.LUT R4, R6, 0x7, RZ, 0xc0, !PT ;  /* 0x0000000706047812 */ /* 0x000fc800078ec0ff */
[----:B------:R-:W-:-:S07]  /*0920*/  ISETP.NE.AND P1, PT, R4, RZ, PT ;  /* 0x000000ff0400720c */ /* 0x000fce0003f25270 */
[----:B------:R-:W-:Y:S06]  /*0930*/  @!P0 BRA `(.L_x_10) ;  /* 0x0000000000348947 */ /* 0x000fec0003800000 */
[----:B------:R-:W-:Y:S02]  /*0940*/  UIADD3 UR5, UP0, UPT, UR4, UR8, URZ ;  /* 0x0000000804057290 */ /* 0x000fe4000ff1e0ff */
[----:B------:R-:W-:Y:S02]  /*0950*/  UIADD3 UR4, UPT, UPT, UR4, 0x8000, URZ ;  /* 0x0000800004047890 */ /* 0x000fe4000fffe0ff */
[----:B------:R-:W-:Y:S02]  /*0960*/  UIADD3.X UR6, UPT, UPT, URZ, UR9, URZ, UP0, !UPT ;  /* 0x00000009ff067290 */ /* 0x000fe400087fe4ff */
[----:B0-----:R-:W-:-:S04]  /*0970*/  MOV R2, UR5 ;  /* 0x0000000500027c02 */ /* 0x001fc80008000f00 */
        /* <DEDUP_REMOVED lines=9> */
.L_x_10:
        /* <DEDUP_REMOVED lines=14> */
.L_x_11:
[----:B------:R-:W-:Y:S05]  /*0af0*/  @!P1 EXIT ;  /* 0x000000000000994d */ /* 0x000fea0003800000 */
[----:B------:R-:W-:Y:S01]  /*0b00*/  UIADD3 UR4, UP0, UPT, UR4, UR8, URZ ;  /* 0x0000000804047290 */ /* 0x000fe2000ff1e0ff */
[----:B------:R-:W-:-:S03]  /*0b10*/  IMAD.MOV R0, RZ, RZ, -R0 ;  /* 0x000000ffff007224 */ /* 0x000fc600078e0a00 */
[----:B------:R-:W-:-:S12]  /*0b20*/  UIADD3.X UR5, UPT, UPT, URZ, UR9, URZ, UP0, !UPT ;  /* 0x00000009ff057290 */ /* 0x000fd800087fe4ff */
.L_x_12:
[----:B------:R-:W-:Y:S02]  /*0b30*/  VIADD R0, R0, 0x1 ;  /* 0x0000000100007836 */ /* 0x000fe40000000000 */
[----:B012---:R-:W-:Y:S01]  /*0b40*/  IMAD.U32 R2, RZ, RZ, UR4 ;  /* 0x00000004ff027e24 */ /* 0x007fe2000f8e00ff */
[----:B------:R-:W-:Y:S01]  /*0b50*/  UIADD3 UR4, UP0, UPT, UR4, 0x1000, URZ ;  /* 0x0000100004047890 */ /* 0x000fe2000ff1e0ff */
[----:B------:R-:W-:Y:S01]  /*0b60*/  IMAD.U32 R3, RZ, RZ, UR5 ;  /* 0x00000005ff037e24 */ /* 0x000fe2000f8e00ff */
[----:B------:R-:W-:Y:S02]  /*0b70*/  ISETP.NE.AND P0, PT, R0, RZ, PT ;  /* 0x000000ff0000720c */ /* 0x000fe40003f05270 */
[----:B------:R-:W-:Y:S02]  /*0b80*/  UIADD3.X UR5, UPT, UPT, URZ, UR5, URZ, UP0, !UPT ;  /* 0x00000005ff057290 */ /* 0x000fe400087fe4ff */
[----:B------:R0:W-:Y:S09]  /*0b90*/  STG.E.U8.STRONG.SYS desc[UR10][R2.64], RZ ;  /* 0x000000ff02007986 */ /* 0x0001f2000c11510a */
[----:B------:R-:W-:Y:S05]  /*0ba0*/  @!P0 EXIT ;  /* 0x000000000000894d */ /* 0x000fea0003800000 */
[----:B------:R-:W-:Y:S05]  /*0bb0*/  BRA `(.L_x_12) ;  /* 0xfffffffc00dc7947 */ /* 0x000fea000383ffff */
.L_x_0:
[----:B------:R-:W0:Y:S02]  /*0bc0*/  LDCU UR4, c[0x0][0x398] ;  /* 0x00007300ff0477ac */ /* 0x000e240008000800 */
[----:B0-----:R-:W-:-:S13]  /*0bd0*/  ISETP.NE.AND P0, PT, RZ, UR4, PT ;  /* 0x00000004ff007c0c */ /* 0x001fda000bf05270 */
[----:B------:R-:W-:Y:S05]  /*0be0*/  @!P0 EXIT ;  /* 0x000000000000894d */ /* 0x000fea0003800000 */
[----:B------:R-:W0:Y:S02]  /*0bf0*/  LDC.64 R2, c[0x0][0x390] ;  /* 0x0000e400ff027b82 */ /* 0x000e240000000a00 */
.L_x_13:
[----:B0-----:R-:W2:Y:S02]  /*0c00*/  LDG.E.STRONG.SYS R0, desc[UR10][R2.64] ;  /* 0x0000000a02007981 */ /* 0x001ea4000c1f5900 */
[----:B--2---:R-:W-:-:S13]  /*0c10*/  ISETP.NE.AND P0, PT, R0, RZ, PT ;  /* 0x000000ff0000720c */ /* 0x004fda0003f05270 */
[----:B------:R-:W-:Y:S05]  /*0c20*/  @!P0 BRA `(.L_x_13) ;  /* 0xfffffffc00f48947 */ /* 0x000fea000383ffff */
[----:B------:R-:W-:Y:S05]  /*0c30*/  EXIT ;  /* 0x000000000000794d */ /* 0x000fea0003800000 */
.L_x_14:
[----:B------:R-:W-:-:S00]  /*0c40*/  BRA `(.L_x_14) ;  /* 0xfffffffc00fc7947 */ /* 0x000fc0000383ffff */
[----:B------:R-:W-:-:S00]  /*0c50*/  NOP ;  /* 0x0000000000007918 */ /* 0x000fc00000000000 */
        /* <DEDUP_REMOVED lines=10> */
.L_x_15:


//--------------------- .nv.shared.reserved.0     --------------------------
	.section	.nv.shared.reserved.0,"aw",@nobits
	.weak		__nv_reservedSMEM_offset_0_alias
	.size		__nv_reservedSMEM_offset_0_alias, 0, 64
	.other		__nv_reservedSMEM_offset_0_alias,@"STO_CUDA_RESERVED_SHARED STV_DEFAULT"
__nv_reservedSMEM_offset_0_alias:
	.zero		0
	.zero		64


//--------------------- .nv.constant0._Z16cuda_touch_pagesPVhiPVii --------------------------
	.section	.nv.constant0._Z16cuda_touch_pagesPVhiPVii,"a",@progbits
	.sectionflags	@""
	.align	4
.nv.constant0._Z16cuda_touch_pagesPVhiPVii:
	.zero		924


//--------------------- SYMBOLS --------------------------

	.type		.nv.reservedSmem.offset0,@object
	.size		.nv.reservedSmem.offset0,0x4
